//
// Generated by NVIDIA NVVM Compiler
//
// Compiler Build ID: CL-36424714
// Cuda compilation tools, release 13.0, V13.0.88
// Based on NVVM 20.0.0
//

.version 9.0
.target sm_100
.address_size 64

	// .globl	_Z4vaddPKfS0_Pfm

.visible .entry _Z4vaddPKfS0_Pfm(
	.param .u64 .ptr .align 1 _Z4vaddPKfS0_Pfm_param_0,
	.param .u64 .ptr .align 1 _Z4vaddPKfS0_Pfm_param_1,
	.param .u64 .ptr .align 1 _Z4vaddPKfS0_Pfm_param_2,
	.param .u64 _Z4vaddPKfS0_Pfm_param_3
)
{
	.reg .pred 	%p<2>;
	.reg .b32 	%r<5>;
	.reg .b32 	%f<4>;
	.reg .b64 	%rd<13>;

	ld.param.u64 	%rd2, [_Z4vaddPKfS0_Pfm_param_0];
	ld.param.u64 	%rd3, [_Z4vaddPKfS0_Pfm_param_1];
	ld.param.u64 	%rd4, [_Z4vaddPKfS0_Pfm_param_2];
	ld.param.u64 	%rd5, [_Z4vaddPKfS0_Pfm_param_3];
	mov.u32 	%r1, %ctaid.x;
	mov.u32 	%r2, %ntid.x;
	mov.u32 	%r3, %tid.x;
	mad.lo.s32 	%r4, %r1, %r2, %r3;
	cvt.u64.u32 	%rd1, %r4;
	setp.le.u64 	%p1, %rd5, %rd1;
	@%p1 bra 	$L__BB0_2;
	cvta.to.global.u64 	%rd6, %rd2;
	cvta.to.global.u64 	%rd7, %rd3;
	cvta.to.global.u64 	%rd8, %rd4;
	shl.b64 	%rd9, %rd1, 2;
	add.s64 	%rd10, %rd6, %rd9;
	ld.global.nc.f32 	%f1, [%rd10];
	add.s64 	%rd11, %rd7, %rd9;
	ld.global.nc.f32 	%f2, [%rd11];
	add.f32 	%f3, %f1, %f2;
	add.s64 	%rd12, %rd8, %rd9;
	st.global.f32 	[%rd12], %f3;
$L__BB0_2:
	ret;

}


// ===== COMPILED SASS (sm_100) =====

	.target	sm_100

	.elftype	@"ET_EXEC"


//--------------------- .note.nv.tkinfo           --------------------------
	.section	.note.nv.tkinfo,"",@"SHT_NOTE"
	.sectionflags	@"SHF_NOTE_NV_TKINFO"
	.tkinfo
        /*0018*/ 	.word	0x00000002
        /*0030*/ 	.string	""
        /*0030*/ 	.string	"ptxas"
        /*0030*/ 	.string	"Cuda compilation tools, release 13.0, V13.0.88"
        /*0030*/ 	.string	"Build cuda_13.0.r13.0/compiler.36424714_0"
        /*0030*/ 	.string	"-arch sm_100 -m 64 "



//--------------------- .note.nv.cuinfo           --------------------------
	.section	.note.nv.cuinfo,"",@"SHT_NOTE"
	.sectionflags	@"SHF_NOTE_NV_CUINFO"
        /*0018*/ 	.short	0x0002
        /*001a*/ 	.short	0x0064
        /*001c*/ 	.short	0x0082
	.zero		2


//--------------------- .nv.info                  --------------------------
	.section	.nv.info,"",@"SHT_CUDA_INFO"
	.align	4


	//----- nvinfo : EIATTR_REGCOUNT
	.align		4
        /*0000*/ 	.byte	0x04, 0x2f
        /*0002*/ 	.short	(.L_1 - .L_0)
	.align		4
.L_0:
        /*0004*/ 	.word	index@(_Z4vaddPKfS0_Pfm)
        /*0008*/ 	.word	0x0000000c


	//----- nvinfo : EIATTR_FRAME_SIZE
	.align		4
.L_1:
        /*000c*/ 	.byte	0x04, 0x11
        /*000e*/ 	.short	(.L_3 - .L_2)
	.align		4
.L_2:
        /*0010*/ 	.word	index@(_Z4vaddPKfS0_Pfm)
        /*0014*/ 	.word	0x00000000


	//----- nvinfo : EIATTR_MIN_STACK_SIZE
	.align		4
.L_3:
        /*0018*/ 	.byte	0x04, 0x12
        /*001a*/ 	.short	(.L_5 - .L_4)
	.align		4
.L_4:
        /*001c*/ 	.word	index@(_Z4vaddPKfS0_Pfm)
        /*0020*/ 	.word	0x00000000
.L_5:


//--------------------- .nv.compat                --------------------------
	.section	.nv.compat,"",@"SHT_CUDA_COMPAT_INFO"
	.align	4
        /*0000*/ 	.byte	0x02, 0x09, 0x00, 0x00, 0x02, 0x02, 0x01, 0x00, 0x02, 0x05, 0x05, 0x00, 0x03, 0x07, 0x01, 0x01
        /*0010*/ 	.byte	0x02, 0x03, 0x00, 0x00, 0x02, 0x06, 0x01, 0x00, 0x04, 0x0b, 0x08, 0x00, 0x09, 0x00, 0x00, 0x00
        /*0020*/ 	.byte	0x00, 0x00, 0x00, 0x00


//--------------------- .nv.info._Z4vaddPKfS0_Pfm --------------------------
	.section	.nv.info._Z4vaddPKfS0_Pfm,"",@"SHT_CUDA_INFO"
	.sectionflags	@""
	.align	4


	//----- nvinfo : EIATTR_CUDA_API_VERSION
	.align		4
        /*0000*/ 	.byte	0x04, 0x37
        /*0002*/ 	.short	(.L_7 - .L_6)
.L_6:
        /*0004*/ 	.word	0x00000082


	//----- nvinfo : EIATTR_KPARAM_INFO
	.align		4
.L_7:
        /*0008*/ 	.byte	0x04, 0x17
        /*000a*/ 	.short	(.L_9 - .L_8)
.L_8:
        /*000c*/ 	.word	0x00000000
        /*0010*/ 	.short	0x0003
        /*0012*/ 	.short	0x0018
        /*0014*/ 	.byte	0x00, 0xf0, 0x21, 0x00


	//----- nvinfo : EIATTR_KPARAM_INFO
	.align		4
.L_9:
        /*0018*/ 	.byte	0x04, 0x17
        /*001a*/ 	.short	(.L_11 - .L_10)
.L_10:
        /*001c*/ 	.word	0x00000000
        /*0020*/ 	.short	0x0002
        /*0022*/ 	.short	0x0010
        /*0024*/ 	.byte	0x00, 0xf5, 0x21, 0x00


	//----- nvinfo : EIATTR_KPARAM_INFO
	.align		4
.L_11:
        /*0028*/ 	.byte	0x04, 0x17
        /*002a*/ 	.short	(.L_13 - .L_12)
.L_12:
        /*002c*/ 	.word	0x00000000
        /*0030*/ 	.short	0x0001
        /*0032*/ 	.short	0x0008
        /*0034*/ 	.byte	0x00, 0xf5, 0x21, 0x00


	//----- nvinfo : EIATTR_KPARAM_INFO
	.align		4
.L_13:
        /*0038*/ 	.byte	0x04, 0x17
        /*003a*/ 	.short	(.L_15 - .L_14)
.L_14:
        /*003c*/ 	.word	0x00000000
        /*0040*/ 	.short	0x0000
        /*0042*/ 	.short	0x0000
        /*0044*/ 	.byte	0x00, 0xf5, 0x21, 0x00


	//----- nvinfo : EIATTR_SPARSE_MMA_MASK
	.align		4
.L_15:
        /*0048*/ 	.byte	0x03, 0x50
        /*004a*/ 	.short	0x0000


	//----- nvinfo : EIATTR_MAXREG_COUNT
	.align		4
        /*004c*/ 	.byte	0x03, 0x1b
        /*004e*/ 	.short	0x00ff


	//----- nvinfo : EIATTR_MERCURY_ISA_VERSION
	.align		4
        /*0050*/ 	.byte	0x03, 0x5f
        /*0052*/ 	.short	0x0101


	//----- nvinfo : EIATTR_VRC_CTA_INIT_COUNT
	.align		4
        /*0054*/ 	.byte	0x02, 0x4a
	.zero		1
	.zero		1


	//----- nvinfo : EIATTR_EXIT_INSTR_OFFSETS
	.align		4
        /*0058*/ 	.byte	0x04, 0x1c
        /*005a*/ 	.short	(.L_17 - .L_16)


	//   ....[0]....
.L_16:
        /*005c*/ 	.word	0x00000080


	//   ....[1]....
        /*0060*/ 	.word	0x00000180


	//----- nvinfo : EIATTR_CBANK_PARAM_SIZE
	.align		4
.L_17:
        /*0064*/ 	.byte	0x03, 0x19
        /*0066*/ 	.short	0x0020


	//----- nvinfo : EIATTR_PARAM_CBANK
	.align		4
        /*0068*/ 	.byte	0x04, 0x0a
        /*006a*/ 	.short	(.L_19 - .L_18)
	.align		4
.L_18:
        /*006c*/ 	.word	index@(.nv.constant0._Z4vaddPKfS0_Pfm)
        /*0070*/ 	.short	0x0380
        /*0072*/ 	.short	0x0020


	//----- nvinfo : EIATTR_SW_WAR
	.align		4
.L_19:
        /*0074*/ 	.byte	0x04, 0x36
        /*0076*/ 	.short	(.L_21 - .L_20)
.L_20:
        /*0078*/ 	.word	0x00000008
.L_21:


//--------------------- .nv.callgraph             --------------------------
	.section	.nv.callgraph,"",@"SHT_CUDA_CALLGRAPH"
	.align	4
	.sectionentsize	8
	.align		4
        /*0000*/ 	.word	0x00000000
	.align		4
        /*0004*/ 	.word	0xffffffff
	.align		4
        /*0008*/ 	.word	0x00000000
	.align		4
        /*000c*/ 	.word	0xfffffffe
	.align		4
        /*0010*/ 	.word	0x00000000
	.align		4
        /*0014*/ 	.word	0xfffffffd
	.align		4
        /*0018*/ 	.word	0x00000000
	.align		4
        /*001c*/ 	.word	0xfffffffc


//--------------------- .text._Z4vaddPKfS0_Pfm    --------------------------
	.section	.text._Z4vaddPKfS0_Pfm,"ax",@progbits
	.align	128
        .global         _Z4vaddPKfS0_Pfm
        .type           _Z4vaddPKfS0_Pfm,@function
        .size           _Z4vaddPKfS0_Pfm,(.L_x_1 - _Z4vaddPKfS0_Pfm)
        .other          _Z4vaddPKfS0_Pfm,@"STO_CUDA_ENTRY STV_DEFAULT"
_Z4vaddPKfS0_Pfm:
.text._Z4vaddPKfS0_Pfm:
[----:B------:R-:W-:Y:S01]  /*0000*/  LDC R1, c[0x0][0x37c] ;  /* 0x0000df00ff017b82 */ /* 0x000fe20000000800 */
[----:B------:R-:W0:Y:S07]  /*0010*/  S2R R3, SR_TID.X ;  /* 0x0000000000037919 */ /* 0x000e2e0000002100 */
[----:B------:R-:W0:Y:S01]  /*0020*/  S2UR UR4, SR_CTAID.X ;  /* 0x00000000000479c3 */ /* 0x000e220000002500 */
[----:B------:R-:W1:Y:S07]  /*0030*/  LDCU.64 UR6, c[0x0][0x398] ;  /* 0x00007300ff0677ac */ /* 0x000e6e0008000a00 */
[----:B------:R-:W0:Y:S02]  /*0040*/  LDC R0, c[0x0][0x360] ;  /* 0x0000d800ff007b82 */ /* 0x000e240000000800 */
[----:B0-----:R-:W-:-:S05]  /*0050*/  IMAD R0, R0, UR4, R3 ;  /* 0x0000000400007c24 */ /* 0x001fca000f8e0203 */
[----:B-1----:R-:W-:-:S04]  /*0060*/  ISETP.GE.U32.AND P0, PT, R0, UR6, PT ;  /* 0x0000000600007c0c */ /* 0x002fc8000bf06070 */
[----:B------:R-:W-:-:S13]  /*0070*/  ISETP.GE.U32.AND.EX P0, PT, RZ, UR7, PT, P0 ;  /* 0x00000007ff007c0c */ /* 0x000fda000bf06100 */
[----:B------:R-:W-:Y:S05]  /*0080*/  @P0 EXIT ;  /* 0x000000000000094d */ /* 0x000fea0003800000 */
[----:B------:R-:W0:Y:S01]  /*0090*/  LDCU.128 UR8, c[0x0][0x380] ;  /* 0x00007000ff0877ac */ /* 0x000e220008000c00 */
[----:B------:R-:W-:Y:S01]  /*00a0*/  IMAD.SHL.U32 R6, R0, 0x4, RZ ;  /* 0x0000000400067824 */ /* 0x000fe200078e00ff */
[----:B------:R-:W-:Y:S01]  /*00b0*/  SHF.R.U32.HI R0, RZ, 0x1e, R0 ;  /* 0x0000001eff007819 */ /* 0x000fe20000011600 */
[----:B------:R-:W1:Y:S01]  /*00c0*/  LDCU.64 UR4, c[0x0][0x358] ;  /* 0x00006b00ff0477ac */ /* 0x000e620008000a00 */
[----:B------:R-:W2:Y:S02]  /*00d0*/  LDCU.64 UR6, c[0x0][0x390] ;  /* 0x00007200ff0677ac */ /* 0x000ea40008000a00 */
[C---:B0-----:R-:W-:Y:S02]  /*00e0*/  IADD3 R4, P1, PT, R6.reuse, UR10, RZ ;  /* 0x0000000a06047c10 */ /* 0x041fe4000ff3e0ff */
[----:B------:R-:W-:Y:S02]  /*00f0*/  IADD3 R2, P0, PT, R6, UR8, RZ ;  /* 0x0000000806027c10 */ /* 0x000fe4000ff1e0ff */
[----:B------:R-:W-:-:S02]  /*0100*/  IADD3.X R5, PT, PT, R0, UR11, RZ, P1, !PT ;  /* 0x0000000b00057c10 */ /* 0x000fc40008ffe4ff */
[----:B------:R-:W-:-:S04]  /*0110*/  IADD3.X R3, PT, PT, R0, UR9, RZ, P0, !PT ;  /* 0x0000000900037c10 */ /* 0x000fc800087fe4ff */
[----:B-1----:R-:W3:Y:S04]  /*0120*/  LDG.E.CONSTANT R5, desc[UR4][R4.64] ;  /* 0x0000000404057981 */ /* 0x002ee8000c1e9900 */
[----:B------:R-:W3:Y:S01]  /*0130*/  LDG.E.CONSTANT R2, desc[UR4][R2.64] ;  /* 0x0000000402027981 */ /* 0x000ee2000c1e9900 */
[----:B--2---:R-:W-:-:S04]  /*0140*/  IADD3 R6, P0, PT, R6, UR6, RZ ;  /* 0x0000000606067c10 */ /* 0x004fc8000ff1e0ff */
[----:B------:R-:W-:Y:S01]  /*0150*/  IADD3.X R7, PT, PT, R0, UR7, RZ, P0, !PT ;  /* 0x0000000700077c10 */ /* 0x000fe200087fe4ff */
[----:B---3--:R-:W-:-:S05]  /*0160*/  FADD R9, R2, R5 ;  /* 0x0000000502097221 */ /* 0x008fca0000000000 */
[----:B------:R-:W-:Y:S01]  /*0170*/  STG.E desc[UR4][R6.64], R9 ;  /* 0x0000000906007986 */ /* 0x000fe2000c101904 */
[----:B------:R-:W-:Y:S05]  /*0180*/  EXIT ;  /* 0x000000000000794d */ /* 0x000fea0003800000 */
.L_x_0:
[----:B------:R-:W-:-:S00]  /*0190*/  BRA `(.L_x_0) ;  /* 0xfffffffc00fc7947 */ /* 0x000fc0000383ffff */
[----:B------:R-:W-:-:S00]  /*01a0*/  NOP ;  /* 0x0000000000007918 */ /* 0x000fc00000000000 */
        /* <DEDUP_REMOVED lines=13> */
.L_x_1:


//--------------------- .nv.shared.reserved.0     --------------------------
	.section	.nv.shared.reserved.0,"aw",@nobits
	.weak		__nv_reservedSMEM_offset_0_alias
	.size		__nv_reservedSMEM_offset_0_alias, 0, 64
	.other		__nv_reservedSMEM_offset_0_alias,@"STO_CUDA_RESERVED_SHARED STV_DEFAULT"
__nv_reservedSMEM_offset_0_alias:
	.zero		0
	.zero		64


//--------------------- .nv.constant0._Z4vaddPKfS0_Pfm --------------------------
	.section	.nv.constant0._Z4vaddPKfS0_Pfm,"a",@progbits
	.sectionflags	@""
	.align	4
.nv.constant0._Z4vaddPKfS0_Pfm:
	.zero		928


//--------------------- SYMBOLS --------------------------

	.type		.nv.reservedSmem.offset0,@object
	.size		.nv.reservedSmem.offset0,0x4
